	.headerflags	@"EF_CUDA_TEXMODE_UNIFIED EF_CUDA_64BIT_ADDRESS EF_CUDA_ACCELERATORS EF_CUDA_SM90 EF_CUDA_VIRTUAL_SM(EF_CUDA_SM90)"
	.elftype	@"ET_EXEC"


//--------------------- .nv.info                  --------------------------
	.section	.nv.info,"",@"SHT_CUDA_INFO"
	.align	4


	//----- nvinfo : EIATTR_REGCOUNT
	.align		4
        /*0000*/ 	.byte	0x04, 0x2f
        /*0002*/ 	.short	(.L_3 - .L_2)
	.align		4
.L_2:
        /*0004*/ 	.word	index@(triton_poi_fused__native_batch_norm_legit_no_training_convolution_18)
        /*0008*/ 	.word	0x00000017


	//----- nvinfo : EIATTR_MIN_STACK_SIZE
	.align		4
.L_3:
        /*000c*/ 	.byte	0x04, 0x12
        /*000e*/ 	.short	(.L_5 - .L_4)
	.align		4
.L_4:
        /*0010*/ 	.word	index@(triton_poi_fused__native_batch_norm_legit_no_training_convolution_18)
        /*0014*/ 	.word	0x00000000


	//----- nvinfo : EIATTR_FRAME_SIZE
	.align		4
.L_5:
        /*0018*/ 	.byte	0x04, 0x11
        /*001a*/ 	.short	(.L_7 - .L_6)
	.align		4
.L_6:
        /*001c*/ 	.word	index@(triton_poi_fused__native_batch_norm_legit_no_training_convolution_18)
        /*0020*/ 	.word	0x00000000


	//----- nvinfo : EIATTR_MIN_STACK_SIZE
	.align		4
.L_7:
        /*0024*/ 	.byte	0x04, 0x12
        /*0026*/ 	.short	(.L_9 - .L_8)
	.align		4
.L_8:
        /*0028*/ 	.word	index@(triton_poi_fused__native_batch_norm_legit_no_training_convolution_18)
        /*002c*/ 	.word	0x00000000
.L_9:


//--------------------- .nv.info.triton_poi_fused__native_batch_norm_legit_no_training_convolution_18 --------------------------
	.section	.nv.info.triton_poi_fused__native_batch_norm_legit_no_training_convolution_18,"",@"SHT_CUDA_INFO"
	.sectionflags	@""
	.align	4


	//----- nvinfo : EIATTR_CUDA_API_VERSION
	.align		4
        /*0000*/ 	.byte	0x04, 0x37
        /*0002*/ 	.short	(.L_11 - .L_10)
.L_10:
        /*0004*/ 	.word	0x0000007c


	//----- nvinfo : EIATTR_KPARAM_INFO
	.align		4
.L_11:
        /*0008*/ 	.byte	0x04, 0x17
        /*000a*/ 	.short	(.L_13 - .L_12)
.L_12:
        /*000c*/ 	.word	0x00000000
        /*0010*/ 	.short	0x0007
        /*0012*/ 	.short	0x0038
        /*0014*/ 	.byte	0x00, 0xf0, 0x11, 0x00


	//----- nvinfo : EIATTR_KPARAM_INFO
	.align		4
.L_13:
        /*0018*/ 	.byte	0x04, 0x17
        /*001a*/ 	.short	(.L_15 - .L_14)
.L_14:
        /*001c*/ 	.word	0x00000000
        /*0020*/ 	.short	0x0006
        /*0022*/ 	.short	0x0030
        /*0024*/ 	.byte	0x00, 0xf4, 0x21, 0x00


	//----- nvinfo : EIATTR_KPARAM_INFO
	.align		4
.L_15:
        /*0028*/ 	.byte	0x04, 0x17
        /*002a*/ 	.short	(.L_17 - .L_16)
.L_16:
        /*002c*/ 	.word	0x00000000
        /*0030*/ 	.short	0x0005
        /*0032*/ 	.short	0x0028
        /*0034*/ 	.byte	0x00, 0xf4, 0x21, 0x00


	//----- nvinfo : EIATTR_KPARAM_INFO
	.align		4
.L_17:
        /*0038*/ 	.byte	0x04, 0x17
        /*003a*/ 	.short	(.L_19 - .L_18)
.L_18:
        /*003c*/ 	.word	0x00000000
        /*0040*/ 	.short	0x0004
        /*0042*/ 	.short	0x0020
        /*0044*/ 	.byte	0x00, 0xf4, 0x21, 0x00


	//----- nvinfo : EIATTR_KPARAM_INFO
	.align		4
.L_19:
        /*0048*/ 	.byte	0x04, 0x17
        /*004a*/ 	.short	(.L_21 - .L_20)
.L_20:
        /*004c*/ 	.word	0x00000000
        /*0050*/ 	.short	0x0003
        /*0052*/ 	.short	0x0018
        /*0054*/ 	.byte	0x00, 0xf4, 0x21, 0x00


	//----- nvinfo : EIATTR_KPARAM_INFO
	.align		4
.L_21:
        /*0058*/ 	.byte	0x04, 0x17
        /*005a*/ 	.short	(.L_23 - .L_22)
.L_22:
        /*005c*/ 	.word	0x00000000
        /*0060*/ 	.short	0x0002
        /*0062*/ 	.short	0x0010
        /*0064*/ 	.byte	0x00, 0xf4, 0x21, 0x00


	//----- nvinfo : EIATTR_KPARAM_INFO
	.align		4
.L_23:
        /*0068*/ 	.byte	0x04, 0x17
        /*006a*/ 	.short	(.L_25 - .L_24)
.L_24:
        /*006c*/ 	.word	0x00000000
        /*0070*/ 	.short	0x0001
        /*0072*/ 	.short	0x0008
        /*0074*/ 	.byte	0x00, 0xf4, 0x21, 0x00


	//----- nvinfo : EIATTR_KPARAM_INFO
	.align		4
.L_25:
        /*0078*/ 	.byte	0x04, 0x17
        /*007a*/ 	.short	(.L_27 - .L_26)
.L_26:
        /*007c*/ 	.word	0x00000000
        /*0080*/ 	.short	0x0000
        /*0082*/ 	.short	0x0000
        /*0084*/ 	.byte	0x00, 0xf4, 0x21, 0x00


	//----- nvinfo : EIATTR_SPARSE_MMA_MASK
	.align		4
.L_27:
        /*0088*/ 	.byte	0x03, 0x50
        /*008a*/ 	.short	0x0000


	//----- nvinfo : EIATTR_MAXREG_COUNT
	.align		4
        /*008c*/ 	.byte	0x03, 0x1b
        /*008e*/ 	.short	0x00ff


	//----- nvinfo : EIATTR_EXIT_INSTR_OFFSETS
	.align		4
        /*0090*/ 	.byte	0x04, 0x1c
        /*0092*/ 	.short	(.L_29 - .L_28)


	//   ....[0]....
.L_28:
        /*0094*/ 	.word	0x00000360


	//   ....[1]....
        /*0098*/ 	.word	0x00000380


	//----- nvinfo : EIATTR_REQNTID
	.align		4
.L_29:
        /*009c*/ 	.byte	0x04, 0x10
        /*009e*/ 	.short	(.L_31 - .L_30)
.L_30:
        /*00a0*/ 	.word	0x00000080
        /*00a4*/ 	.word	0x00000001
        /*00a8*/ 	.word	0x00000001


	//----- nvinfo : EIATTR_CBANK_PARAM_SIZE
	.align		4
.L_31:
        /*00ac*/ 	.byte	0x03, 0x19
        /*00ae*/ 	.short	0x003c


	//----- nvinfo : EIATTR_PARAM_CBANK
	.align		4
        /*00b0*/ 	.byte	0x04, 0x0a
        /*00b2*/ 	.short	(.L_33 - .L_32)
	.align		4
.L_32:
        /*00b4*/ 	.word	index@(.nv.constant0.triton_poi_fused__native_batch_norm_legit_no_training_convolution_18)
        /*00b8*/ 	.short	0x0210
        /*00ba*/ 	.short	0x003c


	//----- nvinfo : EIATTR_SW_WAR
	.align		4
.L_33:
        /*00bc*/ 	.byte	0x04, 0x36
        /*00be*/ 	.short	(.L_35 - .L_34)
.L_34:
        /*00c0*/ 	.word	0x00000008
.L_35:


//--------------------- .nv.callgraph             --------------------------
	.section	.nv.callgraph,"",@"SHT_CUDA_CALLGRAPH"
	.align	4
	.sectionentsize	8
	.align		4
        /*0000*/ 	.word	0x00000000
	.align		4
        /*0004*/ 	.word	0xffffffff
	.align		4
        /*0008*/ 	.word	0x00000000
	.align		4
        /*000c*/ 	.word	0xfffffffe
	.align		4
        /*0010*/ 	.word	0x00000000
	.align		4
        /*0014*/ 	.word	0xfffffffd
	.align		4
        /*0018*/ 	.word	0x00000000
	.align		4
        /*001c*/ 	.word	0xfffffffc


//--------------------- .nv.constant4             --------------------------
	.section	.nv.constant4,"a",@progbits
	.align	8
	.align		8
.nv.constant4:
        /*0000*/ 	.dword	_$_str
	.align		8
        /*0008*/ 	.dword	_$_str_$_2


//--------------------- .text.triton_poi_fused__native_batch_norm_legit_no_training_convolution_18 --------------------------
	.section	.text.triton_poi_fused__native_batch_norm_legit_no_training_convolution_18,"ax",@progbits
	.align	128
        .global         triton_poi_fused__native_batch_norm_legit_no_training_convolution_18
        .type           triton_poi_fused__native_batch_norm_legit_no_training_convolution_18,@function
        .size           triton_poi_fused__native_batch_norm_legit_no_training_convolution_18,(.L_x_1 - triton_poi_fused__native_batch_norm_legit_no_training_convolution_18)
        .other          triton_poi_fused__native_batch_norm_legit_no_training_convolution_18,@"STO_CUDA_ENTRY STV_DEFAULT"
triton_poi_fused__native_batch_norm_legit_no_training_convolution_18:
.text.triton_poi_fused__native_batch_norm_legit_no_training_convolution_18:
[----:B------:R-:W0:Y:S01]  /*0000*/  LDC R1, c[0x0][0x28] ;  /* 0x00000a00ff017b82 */ /* 0x000e220000000800 */
[----:B------:R-:W1:Y:S07]  /*0010*/  S2R R0, SR_TID.X ;  /* 0x0000000000007919 */ /* 0x000e6e0000002100 */
[----:B------:R-:W2:Y:S01]  /*0020*/  LDC.64 R12, c[0x0][0x228] ;  /* 0x00008a00ff0c7b82 */ /* 0x000ea20000000a00 */
[----:B------:R-:W-:Y:S01]  /*0030*/  ULDC.64 UR4, c[0x0][0x208] ;  /* 0x0000820000047ab9 */ /* 0x000fe20000000a00 */
[----:B------:R-:W3:Y:S06]  /*0040*/  S2R R3, SR_CTAID.X ;  /* 0x0000000000037919 */ /* 0x000eec0000002500 */
[----:B------:R-:W4:Y:S08]  /*0050*/  LDC.64 R10, c[0x0][0x218] ;  /* 0x00008600ff0a7b82 */ /* 0x000f300000000a00 */
[----:B------:R-:W5:Y:S08]  /*0060*/  LDC.64 R14, c[0x0][0x220] ;  /* 0x00008800ff0e7b82 */ /* 0x000f700000000a00 */
[----:B------:R-:W4:Y:S01]  /*0070*/  LDC.64 R16, c[0x0][0x230] ;  /* 0x00008c00ff107b82 */ /* 0x000f220000000a00 */
[----:B-1----:R-:W-:-:S07]  /*0080*/  LOP3.LUT R0, R0, 0x7f, RZ, 0xc0, !PT ;  /* 0x0000007f00007812 */ /* 0x002fce00078ec0ff */
[----:B------:R-:W1:Y:S01]  /*0090*/  LDC.64 R6, c[0x0][0x238] ;  /* 0x00008e00ff067b82 */ /* 0x000e620000000a00 */
[----:B---3--:R-:W-:Y:S02]  /*00a0*/  SHF.R.S32.HI R2, RZ, 0x18, R3 ;  /* 0x00000018ff027819 */ /* 0x008fe40000011403 */
[----:B------:R-:W-:Y:S02]  /*00b0*/  LEA R0, R3, R0, 0x7 ;  /* 0x0000000003007211 */ /* 0x000fe400078e38ff */
[----:B------:R-:W-:Y:S02]  /*00c0*/  SGXT R3, R2, 0x1 ;  /* 0x000000010203781a */ /* 0x000fe40000000200 */
[----:B------:R-:W-:Y:S02]  /*00d0*/  ISETP.GE.AND P2, PT, R0, 0x480, PT ;  /* 0x000004800000780c */ /* 0x000fe40003f46270 */
[----:B------:R-:W-:-:S04]  /*00e0*/  LEA.HI R3, R3, R0, RZ, 0x4 ;  /* 0x0000000003037211 */ /* 0x000fc800078f20ff */
[----:B------:R-:W-:-:S05]  /*00f0*/  SHF.R.S32.HI R3, RZ, 0x4, R3 ;  /* 0x00000004ff037819 */ /* 0x000fca0000011403 */
[----:B------:R-:W-:-:S05]  /*0100*/  IMAD.HI R2, R3, 0x38e38e39, RZ ;  /* 0x38e38e3903027827 */ /* 0x000fca00078e02ff */
[----:B------:R-:W-:-:S04]  /*0110*/  SHF.R.U32.HI R5, RZ, 0x1f, R2 ;  /* 0x0000001fff057819 */ /* 0x000fc80000011602 */
[----:B------:R-:W-:Y:S02]  /*0120*/  LEA.HI.SX32 R2, R2, R5, 0x1e ;  /* 0x0000000502027211 */ /* 0x000fe400078ff2ff */
[----:B------:R-:W-:-:S03]  /*0130*/  CS2R R4, SRZ ;  /* 0x0000000000047805 */ /* 0x000fc6000001ff00 */
[----:B------:R-:W-:Y:S02]  /*0140*/  IMAD R19, R2, -0x12, R3 ;  /* 0xffffffee02137824 */ /* 0x000fe400078e0203 */
[----:B------:R-:W3:Y:S02]  /*0150*/  LDC.64 R2, c[0x0][0x210] ;  /* 0x00008400ff027b82 */ /* 0x000ee40000000a00 */
[----:B--2---:R-:W-:-:S05]  /*0160*/  IMAD.WIDE R12, R19, 0x4, R12 ;  /* 0x00000004130c7825 */ /* 0x004fca00078e020c */
[----:B------:R5:W2:Y:S01]  /*0170*/  @!P2 LDG.E.EL R4, desc[UR4][R12.64] ;  /* 0x000000040c04a981 */ /* 0x000aa2000c2e1900 */
[----:B------:R-:W-:Y:S01]  /*0180*/  CS2R R8, SRZ ;  /* 0x0000000000087805 */ /* 0x000fe2000001ff00 */
[----:B----4-:R-:W-:-:S05]  /*0190*/  IMAD.WIDE R10, R19, 0x4, R10 ;  /* 0x00000004130a7825 */ /* 0x010fca00078e020a */
[----:B------:R4:W2:Y:S01]  /*01a0*/  @!P2 LDG.E.EL R5, desc[UR4][R10.64] ;  /* 0x000000040a05a981 */ /* 0x0008a2000c2e1900 */
[----:B-----5:R-:W-:-:S04]  /*01b0*/  IMAD.WIDE R12, R19, 0x4, R14 ;  /* 0x00000004130c7825 */ /* 0x020fc800078e020e */
[----:B---3--:R-:W-:Y:S01]  /*01c0*/  IMAD.WIDE R2, R0, 0x4, R2 ;  /* 0x0000000400027825 */ /* 0x008fe200078e0202 */
[----:B------:R-:W3:Y:S04]  /*01d0*/  @!P2 LDG.E.EL R9, desc[UR4][R12.64] ;  /* 0x000000040c09a981 */ /* 0x000ee8000c2e1900 */
[----:B------:R-:W5:Y:S01]  /*01e0*/  @!P2 LDG.E R8, desc[UR4][R2.64] ;  /* 0x000000040208a981 */ /* 0x000f62000c1e1900 */
[----:B0-----:R-:W-:-:S04]  /*01f0*/  IMAD.WIDE R14, R19, 0x4, R16 ;  /* 0x00000004130e7825 */ /* 0x001fc800078e0210 */
[----:B-1----:R-:W-:Y:S01]  /*0200*/  IMAD.WIDE R16, R19, 0x4, R6 ;  /* 0x0000000413107825 */ /* 0x002fe200078e0206 */
[----:B------:R-:W-:Y:S01]  /*0210*/  CS2R R18, SRZ ;  /* 0x0000000000127805 */ /* 0x000fe2000001ff00 */
[----:B----4-:R-:W-:Y:S01]  /*0220*/  HFMA2.MMA R11, -RZ, RZ, 1.625, 0 ;  /* 0x3e800000ff0b7435 */ /* 0x010fe200000001ff */
[----:B------:R-:W0:Y:S04]  /*0230*/  LDC.64 R6, c[0x0][0x240] ;  /* 0x00009000ff067b82 */ /* 0x000e280000000a00 */
[----:B------:R-:W4:Y:S04]  /*0240*/  @!P2 LDG.E.EL R18, desc[UR4][R14.64] ;  /* 0x000000040e12a981 */ /* 0x000f28000c2e1900 */
[----:B------:R-:W4:Y:S01]  /*0250*/  @!P2 LDG.E.EL R19, desc[UR4][R16.64] ;  /* 0x000000041013a981 */ /* 0x000f22000c2e1900 */
[----:B0-----:R-:W-:-:S04]  /*0260*/  IMAD.WIDE R6, R0, 0x4, R6 ;  /* 0x0000000400067825 */ /* 0x001fc800078e0206 */
[----:B--2---:R-:W-:-:S04]  /*0270*/  FADD R4, R4, 9.9999997473787516356e-06 ;  /* 0x3727c5ac04047421 */ /* 0x004fc80000000000 */
[----:B------:R-:W0:Y:S02]  /*0280*/  MUFU.SQRT R20, R4 ;  /* 0x0000000400147308 */ /* 0x000e240000002000 */
[C---:B0-----:R-:W-:Y:S02]  /*0290*/  FSETP.GT.AND P0, PT, R20.reuse, 8.50705917302346158658e+37, PT ;  /* 0x7e8000001400780b */ /* 0x041fe40003f04000 */
[----:B------:R-:W-:-:S11]  /*02a0*/  FSETP.GEU.AND P1, PT, R20, 1.175494350822287508e-38, PT ;  /* 0x008000001400780b */ /* 0x000fd60003f2e000 */
[----:B------:R-:W-:-:S04]  /*02b0*/  @P0 FMUL R20, R20, 0.25 ;  /* 0x3e80000014140820 */ /* 0x000fc80000400000 */
[----:B------:R-:W-:-:S06]  /*02c0*/  @!P1 FMUL R20, R20, 16777216 ;  /* 0x4b80000014149820 */ /* 0x000fcc0000400000 */
[----:B------:R-:W0:Y:S01]  /*02d0*/  MUFU.RCP R20, R20 ;  /* 0x0000001400147308 */ /* 0x000e220000001000 */
[----:B------:R-:W-:Y:S01]  /*02e0*/  FSEL R11, R11, 1, P0 ;  /* 0x3f8000000b0b7808 */ /* 0x000fe20000000000 */
[----:B-----5:R-:W-:-:S04]  /*02f0*/  FADD R5, R5, R8 ;  /* 0x0000000805057221 */ /* 0x020fc80000000000 */
[----:B------:R-:W-:Y:S01]  /*0300*/  @!P1 FMUL R11, R11, 16777216 ;  /* 0x4b8000000b0b9820 */ /* 0x000fe20000400000 */
[----:B---3--:R-:W-:Y:S01]  /*0310*/  FADD R9, R5, -R9 ;  /* 0x8000000905097221 */ /* 0x008fe20000000000 */
[----:B------:R1:W-:Y:S02]  /*0320*/  @!P2 STG.E desc[UR4][R2.64], R5 ;  /* 0x000000050200a986 */ /* 0x0003e4000c101904 */
[----:B0-----:R-:W-:-:S04]  /*0330*/  FMUL R4, R20, R11 ;  /* 0x0000000b14047220 */ /* 0x001fc80000400000 */
[----:B------:R-:W-:-:S04]  /*0340*/  FMUL R4, R9, R4 ;  /* 0x0000000409047220 */ /* 0x000fc80000400000 */
[----:B----4-:R-:W-:Y:S01]  /*0350*/  FFMA R19, R4, R18, R19 ;  /* 0x0000001204137223 */ /* 0x010fe20000000013 */
[----:B-1----:R-:W-:Y:S06]  /*0360*/  @P2 EXIT ;  /* 0x000000000000294d */ /* 0x002fec0003800000 */
[----:B------:R-:W-:Y:S01]  /*0370*/  STG.E desc[UR4][R6.64], R19 ;  /* 0x0000001306007986 */ /* 0x000fe2000c101904 */
[----:B------:R-:W-:Y:S05]  /*0380*/  EXIT ;  /* 0x000000000000794d */ /* 0x000fea0003800000 */
.L_x_0:
[----:B------:R-:W-:-:S00]  /*0390*/  BRA `(.L_x_0) ;  /* 0xfffffffc00fc7947 */ /* 0x000fc0000383ffff */
[----:B------:R-:W-:-:S00]  /*03a0*/  NOP ;  /* 0x0000000000007918 */ /* 0x000fc00000000000 */
        /* <DEDUP_REMOVED lines=13> */
.L_x_1:


//--------------------- .nv.global.init           --------------------------
	.section	.nv.global.init,"aw",@progbits
.nv.global.init:
	.type		_$_str,@object
	.size		_$_str,(_$_str_$_2 - _$_str)
_$_str:
        /*0000*/ 	.byte	0x5f, 0x5f, 0x43, 0x55, 0x44, 0x41, 0x5f, 0x46, 0x54, 0x5a, 0x00
	.type		_$_str_$_2,@object
	.size		_$_str_$_2,(.L_1 - _$_str_$_2)
_$_str_$_2:
        /*000b*/ 	.byte	0x5f, 0x5f, 0x43, 0x55, 0x44, 0x41, 0x5f, 0x50, 0x52, 0x45, 0x43, 0x5f, 0x53, 0x51, 0x52, 0x54
        /*001b*/ 	.byte	0x00
.L_1:


//--------------------- .nv.constant0.triton_poi_fused__native_batch_norm_legit_no_training_convolution_18 --------------------------
	.section	.nv.constant0.triton_poi_fused__native_batch_norm_legit_no_training_convolution_18,"a",@progbits
	.sectionflags	@""
	.align	4
.nv.constant0.triton_poi_fused__native_batch_norm_legit_no_training_convolution_18:
	.zero		588
